//
// Generated by NVIDIA NVVM Compiler
//
// Compiler Build ID: CL-36424714
// Cuda compilation tools, release 13.0, V13.0.88
// Based on NVVM 20.0.0
//

.version 9.0
.target sm_100
.address_size 64

	// .globl	_Z7reduce0PfS_i
// _ZZ7reduce0PfS_iE5sdata has been demoted

.visible .entry _Z7reduce0PfS_i(
	.param .u64 .ptr .align 1 _Z7reduce0PfS_i_param_0,
	.param .u64 .ptr .align 1 _Z7reduce0PfS_i_param_1,
	.param .u32 _Z7reduce0PfS_i_param_2
)
{
	.reg .pred 	%p<6>;
	.reg .b32 	%r<14>;
	.reg .b32 	%f<9>;
	.reg .b64 	%rd<9>;
	// demoted variable
	.shared .align 4 .b8 _ZZ7reduce0PfS_iE5sdata[1024];
	ld.param.u64 	%rd1, [_Z7reduce0PfS_i_param_0];
	ld.param.u64 	%rd2, [_Z7reduce0PfS_i_param_1];
	ld.param.u32 	%r8, [_Z7reduce0PfS_i_param_2];
	mov.u32 	%r1, %tid.x;
	mov.u32 	%r2, %ctaid.x;
	mov.u32 	%r13, %ntid.x;
	mad.lo.s32 	%r4, %r2, %r13, %r1;
	setp.ge.u32 	%p1, %r4, %r8;
	mov.f32 	%f8, 0f00000000;
	@%p1 bra 	$L__BB0_2;
	cvta.to.global.u64 	%rd3, %rd1;
	mul.wide.u32 	%rd4, %r4, 4;
	add.s64 	%rd5, %rd3, %rd4;
	ld.global.f32 	%f8, [%rd5];
$L__BB0_2:
	shl.b32 	%r9, %r1, 2;
	mov.u32 	%r10, _ZZ7reduce0PfS_iE5sdata;
	add.s32 	%r5, %r10, %r9;
	st.shared.f32 	[%r5], %f8;
	bar.sync 	0;
	setp.lt.u32 	%p2, %r13, 2;
	@%p2 bra 	$L__BB0_6;
$L__BB0_3:
	shr.u32 	%r7, %r13, 1;
	setp.ge.u32 	%p3, %r1, %r7;
	@%p3 bra 	$L__BB0_5;
	shl.b32 	%r11, %r7, 2;
	add.s32 	%r12, %r5, %r11;
	ld.shared.f32 	%f4, [%r12];
	ld.shared.f32 	%f5, [%r5];
	add.f32 	%f6, %f4, %f5;
	st.shared.f32 	[%r5], %f6;
$L__BB0_5:
	bar.sync 	0;
	setp.gt.u32 	%p4, %r13, 3;
	mov.u32 	%r13, %r7;
	@%p4 bra 	$L__BB0_3;
$L__BB0_6:
	setp.ne.s32 	%p5, %r1, 0;
	@%p5 bra 	$L__BB0_8;
	ld.shared.f32 	%f7, [_ZZ7reduce0PfS_iE5sdata];
	cvta.to.global.u64 	%rd6, %rd2;
	mul.wide.u32 	%rd7, %r2, 4;
	add.s64 	%rd8, %rd6, %rd7;
	st.global.f32 	[%rd8], %f7;
$L__BB0_8:
	ret;

}


// ===== COMPILED SASS (sm_100) =====

	.target	sm_100

	.elftype	@"ET_EXEC"


//--------------------- .note.nv.tkinfo           --------------------------
	.section	.note.nv.tkinfo,"",@"SHT_NOTE"
	.sectionflags	@"SHF_NOTE_NV_TKINFO"
	.tkinfo
        /*0018*/ 	.word	0x00000002
        /*0030*/ 	.string	""
        /*0030*/ 	.string	"ptxas"
        /*0030*/ 	.string	"Cuda compilation tools, release 13.0, V13.0.88"
        /*0030*/ 	.string	"Build cuda_13.0.r13.0/compiler.36424714_0"
        /*0030*/ 	.string	"-arch sm_100 -m 64 "



//--------------------- .note.nv.cuinfo           --------------------------
	.section	.note.nv.cuinfo,"",@"SHT_NOTE"
	.sectionflags	@"SHF_NOTE_NV_CUINFO"
        /*0018*/ 	.short	0x0002
        /*001a*/ 	.short	0x0064
        /*001c*/ 	.short	0x0082
	.zero		2


//--------------------- .nv.info                  --------------------------
	.section	.nv.info,"",@"SHT_CUDA_INFO"
	.align	4


	//----- nvinfo : EIATTR_REGCOUNT
	.align		4
        /*0000*/ 	.byte	0x04, 0x2f
        /*0002*/ 	.short	(.L_1 - .L_0)
	.align		4
.L_0:
        /*0004*/ 	.word	index@(_Z7reduce0PfS_i)
        /*0008*/ 	.word	0x0000000b


	//----- nvinfo : EIATTR_FRAME_SIZE
	.align		4
.L_1:
        /*000c*/ 	.byte	0x04, 0x11
        /*000e*/ 	.short	(.L_3 - .L_2)
	.align		4
.L_2:
        /*0010*/ 	.word	index@(_Z7reduce0PfS_i)
        /*0014*/ 	.word	0x00000000


	//----- nvinfo : EIATTR_MIN_STACK_SIZE
	.align		4
.L_3:
        /*0018*/ 	.byte	0x04, 0x12
        /*001a*/ 	.short	(.L_5 - .L_4)
	.align		4
.L_4:
        /*001c*/ 	.word	index@(_Z7reduce0PfS_i)
        /*0020*/ 	.word	0x00000000
.L_5:


//--------------------- .nv.compat                --------------------------
	.section	.nv.compat,"",@"SHT_CUDA_COMPAT_INFO"
	.align	4
        /*0000*/ 	.byte	0x02, 0x09, 0x00, 0x00, 0x02, 0x02, 0x01, 0x00, 0x02, 0x05, 0x05, 0x00, 0x03, 0x07, 0x01, 0x01
        /*0010*/ 	.byte	0x02, 0x03, 0x00, 0x00, 0x02, 0x06, 0x01, 0x00, 0x04, 0x0b, 0x08, 0x00, 0x09, 0x00, 0x00, 0x00
        /*0020*/ 	.byte	0x00, 0x00, 0x00, 0x00


//--------------------- .nv.info._Z7reduce0PfS_i  --------------------------
	.section	.nv.info._Z7reduce0PfS_i,"",@"SHT_CUDA_INFO"
	.sectionflags	@""
	.align	4


	//----- nvinfo : EIATTR_CUDA_API_VERSION
	.align		4
        /*0000*/ 	.byte	0x04, 0x37
        /*0002*/ 	.short	(.L_7 - .L_6)
.L_6:
        /*0004*/ 	.word	0x00000082


	//----- nvinfo : EIATTR_KPARAM_INFO
	.align		4
.L_7:
        /*0008*/ 	.byte	0x04, 0x17
        /*000a*/ 	.short	(.L_9 - .L_8)
.L_8:
        /*000c*/ 	.word	0x00000000
        /*0010*/ 	.short	0x0002
        /*0012*/ 	.short	0x0010
        /*0014*/ 	.byte	0x00, 0xf0, 0x11, 0x00


	//----- nvinfo : EIATTR_KPARAM_INFO
	.align		4
.L_9:
        /*0018*/ 	.byte	0x04, 0x17
        /*001a*/ 	.short	(.L_11 - .L_10)
.L_10:
        /*001c*/ 	.word	0x00000000
        /*0020*/ 	.short	0x0001
        /*0022*/ 	.short	0x0008
        /*0024*/ 	.byte	0x00, 0xf5, 0x21, 0x00


	//----- nvinfo : EIATTR_KPARAM_INFO
	.align		4
.L_11:
        /*0028*/ 	.byte	0x04, 0x17
        /*002a*/ 	.short	(.L_13 - .L_12)
.L_12:
        /*002c*/ 	.word	0x00000000
        /*0030*/ 	.short	0x0000
        /*0032*/ 	.short	0x0000
        /*0034*/ 	.byte	0x00, 0xf5, 0x21, 0x00


	//----- nvinfo : EIATTR_SPARSE_MMA_MASK
	.align		4
.L_13:
        /*0038*/ 	.byte	0x03, 0x50
        /*003a*/ 	.short	0x0000


	//----- nvinfo : EIATTR_MAXREG_COUNT
	.align		4
        /*003c*/ 	.byte	0x03, 0x1b
        /*003e*/ 	.short	0x00ff


	//----- nvinfo : EIATTR_NUM_BARRIERS
	.align		4
        /*0040*/ 	.byte	0x02, 0x4c
        /*0042*/ 	.byte	0x01
	.zero		1


	//----- nvinfo : EIATTR_MERCURY_ISA_VERSION
	.align		4
        /*0044*/ 	.byte	0x03, 0x5f
        /*0046*/ 	.short	0x0101


	//----- nvinfo : EIATTR_VRC_CTA_INIT_COUNT
	.align		4
        /*0048*/ 	.byte	0x02, 0x4a
	.zero		1
	.zero		1


	//----- nvinfo : EIATTR_EXIT_INSTR_OFFSETS
	.align		4
        /*004c*/ 	.byte	0x04, 0x1c
        /*004e*/ 	.short	(.L_15 - .L_14)


	//   ....[0]....
.L_14:
        /*0050*/ 	.word	0x00000210


	//   ....[1]....
        /*0054*/ 	.word	0x00000290


	//----- nvinfo : EIATTR_CBANK_PARAM_SIZE
	.align		4
.L_15:
        /*0058*/ 	.byte	0x03, 0x19
        /*005a*/ 	.short	0x0014


	//----- nvinfo : EIATTR_PARAM_CBANK
	.align		4
        /*005c*/ 	.byte	0x04, 0x0a
        /*005e*/ 	.short	(.L_17 - .L_16)
	.align		4
.L_16:
        /*0060*/ 	.word	index@(.nv.constant0._Z7reduce0PfS_i)
        /*0064*/ 	.short	0x0380
        /*0066*/ 	.short	0x0014


	//----- nvinfo : EIATTR_SW_WAR
	.align		4
.L_17:
        /*0068*/ 	.byte	0x04, 0x36
        /*006a*/ 	.short	(.L_19 - .L_18)
.L_18:
        /*006c*/ 	.word	0x00000008
.L_19:


//--------------------- .nv.callgraph             --------------------------
	.section	.nv.callgraph,"",@"SHT_CUDA_CALLGRAPH"
	.align	4
	.sectionentsize	8
	.align		4
        /*0000*/ 	.word	0x00000000
	.align		4
        /*0004*/ 	.word	0xffffffff
	.align		4
        /*0008*/ 	.word	0x00000000
	.align		4
        /*000c*/ 	.word	0xfffffffe
	.align		4
        /*0010*/ 	.word	0x00000000
	.align		4
        /*0014*/ 	.word	0xfffffffd
	.align		4
        /*0018*/ 	.word	0x00000000
	.align		4
        /*001c*/ 	.word	0xfffffffc


//--------------------- .text._Z7reduce0PfS_i     --------------------------
	.section	.text._Z7reduce0PfS_i,"ax",@progbits
	.align	128
        .global         _Z7reduce0PfS_i
        .type           _Z7reduce0PfS_i,@function
        .size           _Z7reduce0PfS_i,(.L_x_3 - _Z7reduce0PfS_i)
        .other          _Z7reduce0PfS_i,@"STO_CUDA_ENTRY STV_DEFAULT"
_Z7reduce0PfS_i:
.text._Z7reduce0PfS_i:
[----:B------:R-:W-:Y:S01]  /*0000*/  LDC R1, c[0x0][0x37c] ;  /* 0x0000df00ff017b82 */ /* 0x000fe20000000800 */
[----:B------:R-:W0:Y:S01]  /*0010*/  S2R R6, SR_TID.X ;  /* 0x0000000000067919 */ /* 0x000e220000002100 */
[----:B------:R-:W0:Y:S01]  /*0020*/  LDCU UR8, c[0x0][0x360] ;  /* 0x00006c00ff0877ac */ /* 0x000e220008000800 */
[----:B------:R-:W-:Y:S01]  /*0030*/  IMAD.MOV.U32 R4, RZ, RZ, RZ ;  /* 0x000000ffff047224 */ /* 0x000fe200078e00ff */
[----:B------:R-:W0:Y:S01]  /*0040*/  S2R R7, SR_CTAID.X ;  /* 0x0000000000077919 */ /* 0x000e220000002500 */
[----:B------:R-:W1:Y:S01]  /*0050*/  LDCU UR4, c[0x0][0x390] ;  /* 0x00007200ff0477ac */ /* 0x000e620008000800 */
[----:B------:R-:W2:Y:S01]  /*0060*/  LDCU.64 UR6, c[0x0][0x358] ;  /* 0x00006b00ff0677ac */ /* 0x000ea20008000a00 */
[----:B0-----:R-:W-:-:S05]  /*0070*/  IMAD R5, R7, UR8, R6 ;  /* 0x0000000807057c24 */ /* 0x001fca000f8e0206 */
[----:B-1----:R-:W-:-:S13]  /*0080*/  ISETP.GE.U32.AND P0, PT, R5, UR4, PT ;  /* 0x0000000405007c0c */ /* 0x002fda000bf06070 */
[----:B------:R-:W0:Y:S02]  /*0090*/  @!P0 LDC.64 R2, c[0x0][0x380] ;  /* 0x0000e000ff028b82 */ /* 0x000e240000000a00 */
[----:B0-----:R-:W-:-:S05]  /*00a0*/  @!P0 IMAD.WIDE.U32 R2, R5, 0x4, R2 ;  /* 0x0000000405028825 */ /* 0x001fca00078e0002 */
[----:B--2---:R-:W2:Y:S01]  /*00b0*/  @!P0 LDG.E R4, desc[UR6][R2.64] ;  /* 0x0000000602048981 */ /* 0x004ea2000c1e1900 */
[----:B------:R-:W0:Y:S01]  /*00c0*/  S2UR UR5, SR_CgaCtaId ;  /* 0x00000000000579c3 */ /* 0x000e220000008800 */
[----:B------:R-:W-:Y:S01]  /*00d0*/  IMAD.U32 R0, RZ, RZ, UR8 ;  /* 0x00000008ff007e24 */ /* 0x000fe2000f8e00ff */
[----:B------:R-:W-:Y:S01]  /*00e0*/  UMOV UR4, 0x400 ;  /* 0x0000040000047882 */ /* 0x000fe20000000000 */
[----:B------:R-:W-:-:S03]  /*00f0*/  ISETP.NE.AND P0, PT, R6, RZ, PT ;  /* 0x000000ff0600720c */ /* 0x000fc60003f05270 */
[----:B------:R-:W-:Y:S01]  /*0100*/  ISETP.GE.U32.AND P1, PT, R0, 0x2, PT ;  /* 0x000000020000780c */ /* 0x000fe20003f26070 */
[----:B0-----:R-:W-:-:S06]  /*0110*/  ULEA UR4, UR5, UR4, 0x18 ;  /* 0x0000000405047291 */ /* 0x001fcc000f8ec0ff */
[----:B------:R-:W-:-:S05]  /*0120*/  LEA R5, R6, UR4, 0x2 ;  /* 0x0000000406057c11 */ /* 0x000fca000f8e10ff */
[----:B--2---:R0:W-:Y:S01]  /*0130*/  STS [R5], R4 ;  /* 0x0000000405007388 */ /* 0x0041e20000000800 */
[----:B------:R-:W-:Y:S06]  /*0140*/  BAR.SYNC.DEFER_BLOCKING 0x0 ;  /* 0x0000000000007b1d */ /* 0x000fec0000010000 */
[----:B------:R-:W-:Y:S05]  /*0150*/  @!P1 BRA `(.L_x_0) ;  /* 0x00000000002c9947 */ /* 0x000fea0003800000 */
.L_x_1:
[----:B------:R-:W-:-:S04]  /*0160*/  SHF.R.U32.HI R8, RZ, 0x1, R0 ;  /* 0x00000001ff087819 */ /* 0x000fc80000011600 */
[----:B------:R-:W-:-:S13]  /*0170*/  ISETP.GE.U32.AND P1, PT, R6, R8, PT ;  /* 0x000000080600720c */ /* 0x000fda0003f26070 */
[----:B------:R-:W-:Y:S01]  /*0180*/  @!P1 LEA R2, R8, R5, 0x2 ;  /* 0x0000000508029211 */ /* 0x000fe200078e10ff */
[----:B------:R-:W-:Y:S05]  /*0190*/  @!P1 LDS R3, [R5] ;  /* 0x0000000005039984 */ /* 0x000fea0000000800 */
[----:B------:R-:W0:Y:S02]  /*01a0*/  @!P1 LDS R2, [R2] ;  /* 0x0000000002029984 */ /* 0x000e240000000800 */
[----:B0-----:R-:W-:-:S05]  /*01b0*/  @!P1 FADD R4, R2, R3 ;  /* 0x0000000302049221 */ /* 0x001fca0000000000 */
[----:B------:R1:W-:Y:S01]  /*01c0*/  @!P1 STS [R5], R4 ;  /* 0x0000000405009388 */ /* 0x0003e20000000800 */
[----:B------:R-:W-:Y:S01]  /*01d0*/  BAR.SYNC.DEFER_BLOCKING 0x0 ;  /* 0x0000000000007b1d */ /* 0x000fe20000010000 */
[----:B------:R-:W-:Y:S01]  /*01e0*/  ISETP.GT.U32.AND P1, PT, R0, 0x3, PT ;  /* 0x000000030000780c */ /* 0x000fe20003f24070 */
[----:B------:R-:W-:-:S12]  /*01f0*/  IMAD.MOV.U32 R0, RZ, RZ, R8 ;  /* 0x000000ffff007224 */ /* 0x000fd800078e0008 */
[----:B-1----:R-:W-:Y:S05]  /*0200*/  @P1 BRA `(.L_x_1) ;  /* 0xfffffffc00d41947 */ /* 0x002fea000383ffff */
.L_x_0:
[----:B------:R-:W-:Y:S05]  /*0210*/  @P0 EXIT ;  /* 0x000000000000094d */ /* 0x000fea0003800000 */
[----:B------:R-:W1:Y:S01]  /*0220*/  S2UR UR5, SR_CgaCtaId ;  /* 0x00000000000579c3 */ /* 0x000e620000008800 */
[----:B------:R-:W-:-:S07]  /*0230*/  UMOV UR4, 0x400 ;  /* 0x0000040000047882 */ /* 0x000fce0000000000 */
[----:B------:R-:W2:Y:S01]  /*0240*/  LDC.64 R2, c[0x0][0x388] ;  /* 0x0000e200ff027b82 */ /* 0x000ea20000000a00 */
[----:B-1----:R-:W-:Y:S01]  /*0250*/  ULEA UR4, UR5, UR4, 0x18 ;  /* 0x0000000405047291 */ /* 0x002fe2000f8ec0ff */
[----:B--2---:R-:W-:-:S08]  /*0260*/  IMAD.WIDE.U32 R2, R7, 0x4, R2 ;  /* 0x0000000407027825 */ /* 0x004fd000078e0002 */
[----:B0-----:R-:W0:Y:S04]  /*0270*/  LDS R5, [UR4] ;  /* 0x00000004ff057984 */ /* 0x001e280008000800 */
[----:B0-----:R-:W-:Y:S01]  /*0280*/  STG.E desc[UR6][R2.64], R5 ;  /* 0x0000000502007986 */ /* 0x001fe2000c101906 */
[----:B------:R-:W-:Y:S05]  /*0290*/  EXIT ;  /* 0x000000000000794d */ /* 0x000fea0003800000 */
.L_x_2:
[----:B------:R-:W-:-:S00]  /*02a0*/  BRA `(.L_x_2) ;  /* 0xfffffffc00fc7947 */ /* 0x000fc0000383ffff */
[----:B------:R-:W-:-:S00]  /*02b0*/  NOP ;  /* 0x0000000000007918 */ /* 0x000fc00000000000 */
        /* <DEDUP_REMOVED lines=12> */
.L_x_3:


//--------------------- .nv.shared._Z7reduce0PfS_i --------------------------
	.section	.nv.shared._Z7reduce0PfS_i,"aw",@nobits
	.sectionflags	@""
	.align	4
.nv.shared._Z7reduce0PfS_i:
	.zero		2048


//--------------------- .nv.shared.reserved.0     --------------------------
	.section	.nv.shared.reserved.0,"aw",@nobits
	.weak		__nv_reservedSMEM_offset_0_alias
	.size		__nv_reservedSMEM_offset_0_alias, 0, 64
	.other		__nv_reservedSMEM_offset_0_alias,@"STO_CUDA_RESERVED_SHARED STV_DEFAULT"
__nv_reservedSMEM_offset_0_alias:
	.zero		0
	.zero		64


//--------------------- .nv.constant0._Z7reduce0PfS_i --------------------------
	.section	.nv.constant0._Z7reduce0PfS_i,"a",@progbits
	.sectionflags	@""
	.align	4
.nv.constant0._Z7reduce0PfS_i:
	.zero		916


//--------------------- SYMBOLS --------------------------

	.type		.nv.reservedSmem.offset0,@object
	.size		.nv.reservedSmem.offset0,0x4
	.type		.nv.reservedSmem.cap,@object
	.size		.nv.reservedSmem.cap,0x4
